//
// Generated by NVIDIA NVVM Compiler
//
// Compiler Build ID: CL-36424714
// Cuda compilation tools, release 13.0, V13.0.88
// Based on NVVM 20.0.0
//

.version 9.0
.target sm_100
.address_size 64

	// .globl	_Z7mysgemmiiiPKfS0_Pf
// _ZZ7mysgemmiiiPKfS0_PfE7sharedA has been demoted
// _ZZ7mysgemmiiiPKfS0_PfE7sharedB has been demoted

.visible .entry _Z7mysgemmiiiPKfS0_Pf(
	.param .u32 _Z7mysgemmiiiPKfS0_Pf_param_0,
	.param .u32 _Z7mysgemmiiiPKfS0_Pf_param_1,
	.param .u32 _Z7mysgemmiiiPKfS0_Pf_param_2,
	.param .u64 .ptr .align 1 _Z7mysgemmiiiPKfS0_Pf_param_3,
	.param .u64 .ptr .align 1 _Z7mysgemmiiiPKfS0_Pf_param_4,
	.param .u64 .ptr .align 1 _Z7mysgemmiiiPKfS0_Pf_param_5
)
{
	.reg .pred 	%p<12>;
	.reg .b32 	%r<42>;
	.reg .b32 	%f<63>;
	.reg .b64 	%rd<13>;
	// demoted variable
	.shared .align 4 .b8 _ZZ7mysgemmiiiPKfS0_PfE7sharedA[1024];
	// demoted variable
	.shared .align 4 .b8 _ZZ7mysgemmiiiPKfS0_PfE7sharedB[1024];
	ld.param.u32 	%r23, [_Z7mysgemmiiiPKfS0_Pf_param_0];
	ld.param.u32 	%r24, [_Z7mysgemmiiiPKfS0_Pf_param_1];
	ld.param.u32 	%r25, [_Z7mysgemmiiiPKfS0_Pf_param_2];
	ld.param.u64 	%rd3, [_Z7mysgemmiiiPKfS0_Pf_param_3];
	ld.param.u64 	%rd4, [_Z7mysgemmiiiPKfS0_Pf_param_4];
	ld.param.u64 	%rd5, [_Z7mysgemmiiiPKfS0_Pf_param_5];
	mov.u32 	%r26, %ctaid.y;
	mov.u32 	%r27, %ntid.y;
	mov.u32 	%r39, %tid.y;
	mad.lo.s32 	%r2, %r26, %r27, %r39;
	mov.u32 	%r28, %ctaid.x;
	mov.u32 	%r29, %ntid.x;
	mov.u32 	%r37, %tid.x;
	mad.lo.s32 	%r4, %r28, %r29, %r37;
	setp.lt.s32 	%p1, %r25, 1;
	mov.f32 	%f62, 0f00000000;
	@%p1 bra 	$L__BB0_7;
	add.s32 	%r30, %r25, 15;
	shr.u32 	%r31, %r30, 4;
	shl.b32 	%r32, %r39, 6;
	mov.u32 	%r33, _ZZ7mysgemmiiiPKfS0_PfE7sharedA;
	add.s32 	%r5, %r33, %r32;
	shl.b32 	%r34, %r37, 2;
	add.s32 	%r6, %r5, %r34;
	mov.u32 	%r35, _ZZ7mysgemmiiiPKfS0_PfE7sharedB;
	add.s32 	%r8, %r35, %r34;
	add.s32 	%r7, %r8, %r32;
	neg.s32 	%r41, %r31;
	mad.lo.s32 	%r40, %r39, %r24, %r4;
	shl.b32 	%r11, %r24, 4;
	mad.lo.s32 	%r38, %r25, %r2, %r37;
	cvta.to.global.u64 	%rd1, %rd3;
	cvta.to.global.u64 	%rd2, %rd4;
	mov.f32 	%f62, 0f00000000;
$L__BB0_2:
	setp.ge.s32 	%p2, %r2, %r23;
	setp.ge.u32 	%p3, %r37, %r25;
	mov.f32 	%f60, 0f00000000;
	or.pred  	%p4, %p3, %p2;
	@%p4 bra 	$L__BB0_4;
	mul.wide.u32 	%rd6, %r38, 4;
	add.s64 	%rd7, %rd1, %rd6;
	ld.global.f32 	%f60, [%rd7];
$L__BB0_4:
	setp.ge.s32 	%p5, %r4, %r24;
	st.shared.f32 	[%r6], %f60;
	setp.ge.u32 	%p6, %r39, %r25;
	mov.f32 	%f61, 0f00000000;
	or.pred  	%p7, %p5, %p6;
	@%p7 bra 	$L__BB0_6;
	mul.wide.u32 	%rd8, %r40, 4;
	add.s64 	%rd9, %rd2, %rd8;
	ld.global.f32 	%f61, [%rd9];
$L__BB0_6:
	st.shared.f32 	[%r7], %f61;
	bar.sync 	0;
	ld.shared.f32 	%f12, [%r5];
	ld.shared.f32 	%f13, [%r8];
	fma.rn.f32 	%f14, %f12, %f13, %f62;
	ld.shared.f32 	%f15, [%r5+4];
	ld.shared.f32 	%f16, [%r8+64];
	fma.rn.f32 	%f17, %f15, %f16, %f14;
	ld.shared.f32 	%f18, [%r5+8];
	ld.shared.f32 	%f19, [%r8+128];
	fma.rn.f32 	%f20, %f18, %f19, %f17;
	ld.shared.f32 	%f21, [%r5+12];
	ld.shared.f32 	%f22, [%r8+192];
	fma.rn.f32 	%f23, %f21, %f22, %f20;
	ld.shared.f32 	%f24, [%r5+16];
	ld.shared.f32 	%f25, [%r8+256];
	fma.rn.f32 	%f26, %f24, %f25, %f23;
	ld.shared.f32 	%f27, [%r5+20];
	ld.shared.f32 	%f28, [%r8+320];
	fma.rn.f32 	%f29, %f27, %f28, %f26;
	ld.shared.f32 	%f30, [%r5+24];
	ld.shared.f32 	%f31, [%r8+384];
	fma.rn.f32 	%f32, %f30, %f31, %f29;
	ld.shared.f32 	%f33, [%r5+28];
	ld.shared.f32 	%f34, [%r8+448];
	fma.rn.f32 	%f35, %f33, %f34, %f32;
	ld.shared.f32 	%f36, [%r5+32];
	ld.shared.f32 	%f37, [%r8+512];
	fma.rn.f32 	%f38, %f36, %f37, %f35;
	ld.shared.f32 	%f39, [%r5+36];
	ld.shared.f32 	%f40, [%r8+576];
	fma.rn.f32 	%f41, %f39, %f40, %f38;
	ld.shared.f32 	%f42, [%r5+40];
	ld.shared.f32 	%f43, [%r8+640];
	fma.rn.f32 	%f44, %f42, %f43, %f41;
	ld.shared.f32 	%f45, [%r5+44];
	ld.shared.f32 	%f46, [%r8+704];
	fma.rn.f32 	%f47, %f45, %f46, %f44;
	ld.shared.f32 	%f48, [%r5+48];
	ld.shared.f32 	%f49, [%r8+768];
	fma.rn.f32 	%f50, %f48, %f49, %f47;
	ld.shared.f32 	%f51, [%r5+52];
	ld.shared.f32 	%f52, [%r8+832];
	fma.rn.f32 	%f53, %f51, %f52, %f50;
	ld.shared.f32 	%f54, [%r5+56];
	ld.shared.f32 	%f55, [%r8+896];
	fma.rn.f32 	%f56, %f54, %f55, %f53;
	ld.shared.f32 	%f57, [%r5+60];
	ld.shared.f32 	%f58, [%r8+960];
	fma.rn.f32 	%f62, %f57, %f58, %f56;
	bar.sync 	0;
	add.s32 	%r41, %r41, 1;
	setp.ne.s32 	%p8, %r41, 0;
	add.s32 	%r40, %r40, %r11;
	add.s32 	%r39, %r39, 16;
	add.s32 	%r38, %r38, 16;
	add.s32 	%r37, %r37, 16;
	@%p8 bra 	$L__BB0_2;
$L__BB0_7:
	setp.ge.s32 	%p9, %r2, %r23;
	setp.ge.s32 	%p10, %r4, %r24;
	or.pred  	%p11, %p9, %p10;
	@%p11 bra 	$L__BB0_9;
	mad.lo.s32 	%r36, %r24, %r2, %r4;
	cvta.to.global.u64 	%rd10, %rd5;
	mul.wide.s32 	%rd11, %r36, 4;
	add.s64 	%rd12, %rd10, %rd11;
	st.global.f32 	[%rd12], %f62;
$L__BB0_9:
	ret;

}


// ===== COMPILED SASS (sm_100) =====

	.target	sm_100

	.elftype	@"ET_EXEC"


//--------------------- .note.nv.tkinfo           --------------------------
	.section	.note.nv.tkinfo,"",@"SHT_NOTE"
	.sectionflags	@"SHF_NOTE_NV_TKINFO"
	.tkinfo
        /*0018*/ 	.word	0x00000002
        /*0030*/ 	.string	""
        /*0030*/ 	.string	"ptxas"
        /*0030*/ 	.string	"Cuda compilation tools, release 13.0, V13.0.88"
        /*0030*/ 	.string	"Build cuda_13.0.r13.0/compiler.36424714_0"
        /*0030*/ 	.string	"-arch sm_100 -m 64 "



//--------------------- .note.nv.cuinfo           --------------------------
	.section	.note.nv.cuinfo,"",@"SHT_NOTE"
	.sectionflags	@"SHF_NOTE_NV_CUINFO"
        /*0018*/ 	.short	0x0002
        /*001a*/ 	.short	0x0064
        /*001c*/ 	.short	0x0082
	.zero		2


//--------------------- .nv.info                  --------------------------
	.section	.nv.info,"",@"SHT_CUDA_INFO"
	.align	4


	//----- nvinfo : EIATTR_REGCOUNT
	.align		4
        /*0000*/ 	.byte	0x04, 0x2f
        /*0002*/ 	.short	(.L_1 - .L_0)
	.align		4
.L_0:
        /*0004*/ 	.word	index@(_Z7mysgemmiiiPKfS0_Pf)
        /*0008*/ 	.word	0x00000020


	//----- nvinfo : EIATTR_FRAME_SIZE
	.align		4
.L_1:
        /*000c*/ 	.byte	0x04, 0x11
        /*000e*/ 	.short	(.L_3 - .L_2)
	.align		4
.L_2:
        /*0010*/ 	.word	index@(_Z7mysgemmiiiPKfS0_Pf)
        /*0014*/ 	.word	0x00000000


	//----- nvinfo : EIATTR_MIN_STACK_SIZE
	.align		4
.L_3:
        /*0018*/ 	.byte	0x04, 0x12
        /*001a*/ 	.short	(.L_5 - .L_4)
	.align		4
.L_4:
        /*001c*/ 	.word	index@(_Z7mysgemmiiiPKfS0_Pf)
        /*0020*/ 	.word	0x00000000
.L_5:


//--------------------- .nv.compat                --------------------------
	.section	.nv.compat,"",@"SHT_CUDA_COMPAT_INFO"
	.align	4
        /*0000*/ 	.byte	0x02, 0x09, 0x00, 0x00, 0x02, 0x02, 0x01, 0x00, 0x02, 0x05, 0x05, 0x00, 0x03, 0x07, 0x01, 0x01
        /*0010*/ 	.byte	0x02, 0x03, 0x00, 0x00, 0x02, 0x06, 0x01, 0x00, 0x04, 0x0b, 0x08, 0x00, 0x09, 0x00, 0x00, 0x00
        /*0020*/ 	.byte	0x00, 0x00, 0x00, 0x00


//--------------------- .nv.info._Z7mysgemmiiiPKfS0_Pf --------------------------
	.section	.nv.info._Z7mysgemmiiiPKfS0_Pf,"",@"SHT_CUDA_INFO"
	.sectionflags	@""
	.align	4


	//----- nvinfo : EIATTR_CUDA_API_VERSION
	.align		4
        /*0000*/ 	.byte	0x04, 0x37
        /*0002*/ 	.short	(.L_7 - .L_6)
.L_6:
        /*0004*/ 	.word	0x00000082


	//----- nvinfo : EIATTR_KPARAM_INFO
	.align		4
.L_7:
        /*0008*/ 	.byte	0x04, 0x17
        /*000a*/ 	.short	(.L_9 - .L_8)
.L_8:
        /*000c*/ 	.word	0x00000000
        /*0010*/ 	.short	0x0005
        /*0012*/ 	.short	0x0020
        /*0014*/ 	.byte	0x00, 0xf5, 0x21, 0x00


	//----- nvinfo : EIATTR_KPARAM_INFO
	.align		4
.L_9:
        /*0018*/ 	.byte	0x04, 0x17
        /*001a*/ 	.short	(.L_11 - .L_10)
.L_10:
        /*001c*/ 	.word	0x00000000
        /*0020*/ 	.short	0x0004
        /*0022*/ 	.short	0x0018
        /*0024*/ 	.byte	0x00, 0xf5, 0x21, 0x00


	//----- nvinfo : EIATTR_KPARAM_INFO
	.align		4
.L_11:
        /*0028*/ 	.byte	0x04, 0x17
        /*002a*/ 	.short	(.L_13 - .L_12)
.L_12:
        /*002c*/ 	.word	0x00000000
        /*0030*/ 	.short	0x0003
        /*0032*/ 	.short	0x0010
        /*0034*/ 	.byte	0x00, 0xf5, 0x21, 0x00


	//----- nvinfo : EIATTR_KPARAM_INFO
	.align		4
.L_13:
        /*0038*/ 	.byte	0x04, 0x17
        /*003a*/ 	.short	(.L_15 - .L_14)
.L_14:
        /*003c*/ 	.word	0x00000000
        /*0040*/ 	.short	0x0002
        /*0042*/ 	.short	0x0008
        /*0044*/ 	.byte	0x00, 0xf0, 0x11, 0x00


	//----- nvinfo : EIATTR_KPARAM_INFO
	.align		4
.L_15:
        /*0048*/ 	.byte	0x04, 0x17
        /*004a*/ 	.short	(.L_17 - .L_16)
.L_16:
        /*004c*/ 	.word	0x00000000
        /*0050*/ 	.short	0x0001
        /*0052*/ 	.short	0x0004
        /*0054*/ 	.byte	0x00, 0xf0, 0x11, 0x00


	//----- nvinfo : EIATTR_KPARAM_INFO
	.align		4
.L_17:
        /*0058*/ 	.byte	0x04, 0x17
        /*005a*/ 	.short	(.L_19 - .L_18)
.L_18:
        /*005c*/ 	.word	0x00000000
        /*0060*/ 	.short	0x0000
        /*0062*/ 	.short	0x0000
        /*0064*/ 	.byte	0x00, 0xf0, 0x11, 0x00


	//----- nvinfo : EIATTR_SPARSE_MMA_MASK
	.align		4
.L_19:
        /*0068*/ 	.byte	0x03, 0x50
        /*006a*/ 	.short	0x0000


	//----- nvinfo : EIATTR_MAXREG_COUNT
	.align		4
        /*006c*/ 	.byte	0x03, 0x1b
        /*006e*/ 	.short	0x00ff


	//----- nvinfo : EIATTR_NUM_BARRIERS
	.align		4
        /*0070*/ 	.byte	0x02, 0x4c
        /*0072*/ 	.byte	0x01
	.zero		1


	//----- nvinfo : EIATTR_MERCURY_ISA_VERSION
	.align		4
        /*0074*/ 	.byte	0x03, 0x5f
        /*0076*/ 	.short	0x0101


	//----- nvinfo : EIATTR_VRC_CTA_INIT_COUNT
	.align		4
        /*0078*/ 	.byte	0x02, 0x4a
	.zero		1
	.zero		1


	//----- nvinfo : EIATTR_EXIT_INSTR_OFFSETS
	.align		4
        /*007c*/ 	.byte	0x04, 0x1c
        /*007e*/ 	.short	(.L_21 - .L_20)


	//   ....[0]....
.L_20:
        /*0080*/ 	.word	0x000005e0


	//   ....[1]....
        /*0084*/ 	.word	0x00000630


	//----- nvinfo : EIATTR_CBANK_PARAM_SIZE
	.align		4
.L_21:
        /*0088*/ 	.byte	0x03, 0x19
        /*008a*/ 	.short	0x0028


	//----- nvinfo : EIATTR_PARAM_CBANK
	.align		4
        /*008c*/ 	.byte	0x04, 0x0a
        /*008e*/ 	.short	(.L_23 - .L_22)
	.align		4
.L_22:
        /*0090*/ 	.word	index@(.nv.constant0._Z7mysgemmiiiPKfS0_Pf)
        /*0094*/ 	.short	0x0380
        /*0096*/ 	.short	0x0028


	//----- nvinfo : EIATTR_SW_WAR
	.align		4
.L_23:
        /*0098*/ 	.byte	0x04, 0x36
        /*009a*/ 	.short	(.L_25 - .L_24)
.L_24:
        /*009c*/ 	.word	0x00000008
.L_25:


//--------------------- .nv.callgraph             --------------------------
	.section	.nv.callgraph,"",@"SHT_CUDA_CALLGRAPH"
	.align	4
	.sectionentsize	8
	.align		4
        /*0000*/ 	.word	0x00000000
	.align		4
        /*0004*/ 	.word	0xffffffff
	.align		4
        /*0008*/ 	.word	0x00000000
	.align		4
        /*000c*/ 	.word	0xfffffffe
	.align		4
        /*0010*/ 	.word	0x00000000
	.align		4
        /*0014*/ 	.word	0xfffffffd
	.align		4
        /*0018*/ 	.word	0x00000000
	.align		4
        /*001c*/ 	.word	0xfffffffc


//--------------------- .text._Z7mysgemmiiiPKfS0_Pf --------------------------
	.section	.text._Z7mysgemmiiiPKfS0_Pf,"ax",@progbits
	.align	128
        .global         _Z7mysgemmiiiPKfS0_Pf
        .type           _Z7mysgemmiiiPKfS0_Pf,@function
        .size           _Z7mysgemmiiiPKfS0_Pf,(.L_x_3 - _Z7mysgemmiiiPKfS0_Pf)
        .other          _Z7mysgemmiiiPKfS0_Pf,@"STO_CUDA_ENTRY STV_DEFAULT"
_Z7mysgemmiiiPKfS0_Pf:
.text._Z7mysgemmiiiPKfS0_Pf:
[----:B------:R-:W-:Y:S01]  /*0000*/  LDC R1, c[0x0][0x37c] ;  /* 0x0000df00ff017b82 */ /* 0x000fe20000000800 */
[----:B------:R-:W0:Y:S01]  /*0010*/  S2R R0, SR_TID.Y ;  /* 0x0000000000007919 */ /* 0x000e220000002200 */
[----:B------:R-:W1:Y:S06]  /*0020*/  LDCU UR10, c[0x0][0x388] ;  /* 0x00007100ff0a77ac */ /* 0x000e6c0008000800 */
[----:B------:R-:W0:Y:S01]  /*0030*/  LDC R2, c[0x0][0x364] ;  /* 0x0000d900ff027b82 */ /* 0x000e220000000800 */
[----:B------:R-:W-:Y:S01]  /*0040*/  HFMA2 R21, -RZ, RZ, 0, 0 ;  /* 0x00000000ff157431 */ /* 0x000fe200000001ff */
[----:B------:R-:W2:Y:S01]  /*0050*/  S2R R13, SR_TID.X ;  /* 0x00000000000d7919 */ /* 0x000ea20000002100 */
[----:B------:R-:W3:Y:S05]  /*0060*/  LDCU.64 UR8, c[0x0][0x358] ;  /* 0x00006b00ff0877ac */ /* 0x000eea0008000a00 */
[----:B------:R-:W0:Y:S08]  /*0070*/  S2UR UR4, SR_CTAID.Y ;  /* 0x00000000000479c3 */ /* 0x000e300000002600 */
[----:B------:R-:W2:Y:S01]  /*0080*/  S2UR UR5, SR_CTAID.X ;  /* 0x00000000000579c3 */ /* 0x000ea20000002500 */
[----:B-1----:R-:W-:-:S07]  /*0090*/  UISETP.GE.AND UP0, UPT, UR10, 0x1, UPT ;  /* 0x000000010a00788c */ /* 0x002fce000bf06270 */
[----:B------:R-:W2:Y:S01]  /*00a0*/  LDC R3, c[0x0][0x360] ;  /* 0x0000d800ff037b82 */ /* 0x000ea20000000800 */
[----:B0-----:R-:W-:Y:S02]  /*00b0*/  IMAD R2, R2, UR4, R0 ;  /* 0x0000000402027c24 */ /* 0x001fe4000f8e0200 */
[----:B--2---:R-:W-:Y:S01]  /*00c0*/  IMAD R3, R3, UR5, R13 ;  /* 0x0000000503037c24 */ /* 0x004fe2000f8e020d */
[----:B---3--:R-:W-:Y:S06]  /*00d0*/  BRA.U !UP0, `(.L_x_0) ;  /* 0x0000000508347547 */ /* 0x008fec000b800000 */
[----:B------:R-:W0:Y:S01]  /*00e0*/  S2UR UR7, SR_CgaCtaId ;  /* 0x00000000000779c3 */ /* 0x000e220000008800 */
[----:B------:R-:W1:Y:S01]  /*00f0*/  LDCU.64 UR12, c[0x0][0x380] ;  /* 0x00007000ff0c77ac */ /* 0x000e620008000a00 */
[----:B------:R-:W-:Y:S01]  /*0100*/  MOV R21, RZ ;  /* 0x000000ff00157202 */ /* 0x000fe20000000f00 */
[----:B------:R-:W-:Y:S01]  /*0110*/  IMAD R14, R2, UR10, R13 ;  /* 0x0000000a020e7c24 */ /* 0x000fe2000f8e020d */
[----:B------:R-:W-:Y:S01]  /*0120*/  UMOV UR5, 0x400 ;  /* 0x0000040000057882 */ /* 0x000fe20000000000 */
[----:B------:R-:W-:-:S03]  /*0130*/  UIADD3 UR4, UPT, UPT, UR10, 0xf, URZ ;  /* 0x0000000f0a047890 */ /* 0x000fc6000fffe0ff */
[----:B------:R-:W2:Y:S01]  /*0140*/  LDC R12, c[0x0][0x384] ;  /* 0x0000e100ff0c7b82 */ /* 0x000ea20000000800 */
[----:B------:R-:W-:Y:S02]  /*0150*/  UIADD3 UR6, UPT, UPT, UR5, 0x400, URZ ;  /* 0x0000040005067890 */ /* 0x000fe4000fffe0ff */
[----:B------:R-:W-:Y:S01]  /*0160*/  USHF.R.U32.HI UR4, URZ, 0x4, UR4 ;  /* 0x00000004ff047899 */ /* 0x000fe20008011604 */
[----:B------:R-:W3:Y:S03]  /*0170*/  LDCU UR11, c[0x0][0x388] ;  /* 0x00007100ff0b77ac */ /* 0x000ee60008000800 */
[----:B------:R-:W-:Y:S01]  /*0180*/  UIADD3 UR4, UPT, UPT, -UR4, URZ, URZ ;  /* 0x000000ff04047290 */ /* 0x000fe2000fffe1ff */
[----:B-1----:R-:W-:Y:S01]  /*0190*/  ISETP.GE.AND P1, PT, R2, UR12, PT ;  /* 0x0000000c02007c0c */ /* 0x002fe2000bf26270 */
[----:B------:R-:W-:Y:S01]  /*01a0*/  IMAD R19, R0, UR13, R3 ;  /* 0x0000000d00137c24 */ /* 0x000fe2000f8e0203 */
[----:B0-----:R-:W-:-:S02]  /*01b0*/  ULEA UR5, UR7, UR5, 0x18 ;  /* 0x0000000507057291 */ /* 0x001fc4000f8ec0ff */
[----:B------:R-:W-:-:S04]  /*01c0*/  ULEA UR6, UR7, UR6, 0x18 ;  /* 0x0000000607067291 */ /* 0x000fc8000f8ec0ff */
[C---:B------:R-:W-:Y:S02]  /*01d0*/  LEA R16, R0.reuse, UR5, 0x6 ;  /* 0x0000000500107c11 */ /* 0x040fe4000f8e30ff */
[C---:B------:R-:W-:Y:S02]  /*01e0*/  LEA R17, R13.reuse, UR6, 0x2 ;  /* 0x000000060d117c11 */ /* 0x040fe4000f8e10ff */
[----:B------:R-:W-:Y:S02]  /*01f0*/  LEA R18, R13, R16, 0x2 ;  /* 0x000000100d127211 */ /* 0x000fe400078e10ff */
[----:B---3--:R-:W-:-:S07]  /*0200*/  LEA R15, R0, R17, 0x6 ;  /* 0x00000011000f7211 */ /* 0x008fce00078e30ff */
.L_x_1:
[----:B------:R-:W-:Y:S01]  /*0210*/  ISETP.GE.U32.AND P0, PT, R0, UR11, PT ;  /* 0x0000000b00007c0c */ /* 0x000fe2000bf06070 */
[----:B------:R-:W-:Y:S01]  /*0220*/  HFMA2 R22, -RZ, RZ, 0, 0 ;  /* 0x00000000ff167431 */ /* 0x000fe200000001ff */
[----:B------:R-:W-:Y:S02]  /*0230*/  ISETP.GE.U32.OR P2, PT, R13, UR11, P1 ;  /* 0x0000000b0d007c0c */ /* 0x000fe40008f46470 */
[----:B--2---:R-:W-:Y:S02]  /*0240*/  ISETP.GE.OR P0, PT, R3, R12, P0 ;  /* 0x0000000c0300720c */ /* 0x004fe40000706670 */
[----:B------:R-:W-:-:S09]  /*0250*/  MOV R29, RZ ;  /* 0x000000ff001d7202 */ /* 0x000fd20000000f00 */
[----:B------:R-:W0:Y:S08]  /*0260*/  @!P2 LDC.64 R6, c[0x0][0x390] ;  /* 0x0000e400ff06ab82 */ /* 0x000e300000000a00 */
[----:B------:R-:W1:Y:S01]  /*0270*/  @!P0 LDC.64 R4, c[0x0][0x398] ;  /* 0x0000e600ff048b82 */ /* 0x000e620000000a00 */
[----:B0-----:R-:W-:-:S05]  /*0280*/  @!P2 IMAD.WIDE.U32 R6, R14, 0x4, R6 ;  /* 0x000000040e06a825 */ /* 0x001fca00078e0006 */
[----:B------:R-:W2:Y:S01]  /*0290*/  @!P2 LDG.E R29, desc[UR8][R6.64] ;  /* 0x00000008061da981 */ /* 0x000ea2000c1e1900 */
[----:B-1----:R-:W-:-:S05]  /*02a0*/  @!P0 IMAD.WIDE.U32 R24, R19, 0x4, R4 ;  /* 0x0000000413188825 */ /* 0x002fca00078e0004 */
[----:B------:R-:W3:Y:S01]  /*02b0*/  @!P0 LDG.E R22, desc[UR8][R24.64] ;  /* 0x0000000818168981 */ /* 0x000ee2000c1e1900 */
[----:B------:R-:W-:-:S04]  /*02c0*/  UIADD3 UR4, UPT, UPT, UR4, 0x1, URZ ;  /* 0x0000000104047890 */ /* 0x000fc8000fffe0ff */
[----:B------:R-:W-:Y:S01]  /*02d0*/  UISETP.NE.AND UP0, UPT, UR4, URZ, UPT ;  /* 0x000000ff0400728c */ /* 0x000fe2000bf05270 */
[----:B------:R-:W-:Y:S02]  /*02e0*/  IADD3 R0, PT, PT, R0, 0x10, RZ ;  /* 0x0000001000007810 */ /* 0x000fe40007ffe0ff */
[----:B------:R-:W-:Y:S02]  /*02f0*/  IADD3 R13, PT, PT, R13, 0x10, RZ ;  /* 0x000000100d0d7810 */ /* 0x000fe40007ffe0ff */
[----:B------:R-:W-:Y:S02]  /*0300*/  IADD3 R14, PT, PT, R14, 0x10, RZ ;  /* 0x000000100e0e7810 */ /* 0x000fe40007ffe0ff */
[----:B------:R-:W-:Y:S01]  /*0310*/  LEA R19, R12, R19, 0x4 ;  /* 0x000000130c137211 */ /* 0x000fe200078e20ff */
[----:B--2---:R-:W-:Y:S04]  /*0320*/  STS [R18], R29 ;  /* 0x0000001d12007388 */ /* 0x004fe80000000800 */
[----:B---3--:R-:W-:Y:S01]  /*0330*/  STS [R15], R22 ;  /* 0x000000160f007388 */ /* 0x008fe20000000800 */
[----:B------:R-:W-:Y:S06]  /*0340*/  BAR.SYNC.DEFER_BLOCKING 0x0 ;  /* 0x0000000000007b1d */ /* 0x000fec0000010000 */
[----:B------:R-:W-:Y:S04]  /*0350*/  LDS R28, [R17] ;  /* 0x00000000111c7984 */ /* 0x000fe80000000800 */
[----:B------:R-:W0:Y:S04]  /*0360*/  LDS.128 R8, [R16] ;  /* 0x0000000010087984 */ /* 0x000e280000000c00 */
[----:B------:R-:W1:Y:S04]  /*0370*/  LDS R29, [R17+0x40] ;  /* 0x00004000111d7984 */ /* 0x000e680000000800 */
[----:B------:R-:W2:Y:S04]  /*0380*/  LDS R27, [R17+0x80] ;  /* 0x00008000111b7984 */ /* 0x000ea80000000800 */
[----:B------:R-:W3:Y:S04]  /*0390*/  LDS R26, [R17+0xc0] ;  /* 0x0000c000111a7984 */ /* 0x000ee80000000800 */
[----:B------:R-:W-:Y:S04]  /*03a0*/  LDS R23, [R17+0x100] ;  /* 0x0001000011177984 */ /* 0x000fe80000000800 */
[----:B------:R-:W4:Y:S04]  /*03b0*/  LDS.128 R4, [R16+0x10] ;  /* 0x0000100010047984 */ /* 0x000f280000000c00 */
[----:B------:R-:W5:Y:S04]  /*03c0*/  LDS R20, [R17+0x140] ;  /* 0x0001400011147984 */ /* 0x000f680000000800 */
[----:B------:R-:W5:Y:S04]  /*03d0*/  LDS R25, [R17+0x180] ;  /* 0x0001800011197984 */ /* 0x000f680000000800 */
[----:B------:R-:W5:Y:S04]  /*03e0*/  LDS R22, [R17+0x1c0] ;  /* 0x0001c00011167984 */ /* 0x000f680000000800 */
[----:B------:R-:W-:Y:S01]  /*03f0*/  LDS R24, [R17+0x240] ;  /* 0x0002400011187984 */ /* 0x000fe20000000800 */
[----:B0-----:R-:W-:-:S03]  /*0400*/  FFMA R8, R8, R28, R21 ;  /* 0x0000001c08087223 */ /* 0x001fc60000000015 */
[----:B------:R-:W-:Y:S01]  /*0410*/  LDS R21, [R17+0x200] ;  /* 0x0002000011157984 */ /* 0x000fe20000000800 */
[----:B-1----:R-:W-:-:S04]  /*0420*/  FFMA R8, R29, R9, R8 ;  /* 0x000000091d087223 */ /* 0x002fc80000000008 */
[----:B--2---:R-:W-:-:S04]  /*0430*/  FFMA R27, R27, R10, R8 ;  /* 0x0000000a1b1b7223 */ /* 0x004fc80000000008 */
[----:B---3--:R-:W-:Y:S02]  /*0440*/  FFMA R27, R26, R11, R27 ;  /* 0x0000000b1a1b7223 */ /* 0x008fe4000000001b */
[----:B------:R-:W0:Y:S02]  /*0450*/  LDS.128 R8, [R16+0x20] ;  /* 0x0000200010087984 */ /* 0x000e240000000c00 */
[----:B----4-:R-:W-:-:S04]  /*0460*/  FFMA R23, R4, R23, R27 ;  /* 0x0000001704177223 */ /* 0x010fc8000000001b */
[----:B-----5:R-:W-:Y:S02]  /*0470*/  FFMA R20, R20, R5, R23 ;  /* 0x0000000514147223 */ /* 0x020fe40000000017 */
[----:B------:R-:W1:Y:S02]  /*0480*/  LDS R23, [R17+0x280] ;  /* 0x0002800011177984 */ /* 0x000e640000000800 */
[----:B------:R-:W-:Y:S02]  /*0490*/  FFMA R25, R25, R6, R20 ;  /* 0x0000000619197223 */ /* 0x000fe40000000014 */
[----:B------:R-:W2:Y:S02]  /*04a0*/  LDS R20, [R17+0x2c0] ;  /* 0x0002c00011147984 */ /* 0x000ea40000000800 */
[----:B------:R-:W-:Y:S02]  /*04b0*/  FFMA R27, R22, R7, R25 ;  /* 0x00000007161b7223 */ /* 0x000fe40000000019 */
[----:B------:R-:W-:Y:S04]  /*04c0*/  LDS R25, [R17+0x300] ;  /* 0x0003000011197984 */ /* 0x000fe80000000800 */
[----:B------:R-:W3:Y:S04]  /*04d0*/  LDS.128 R4, [R16+0x30] ;  /* 0x0000300010047984 */ /* 0x000ee80000000c00 */
[----:B------:R-:W4:Y:S01]  /*04e0*/  LDS R22, [R17+0x340] ;  /* 0x0003400011167984 */ /* 0x000f220000000800 */
[----:B0-----:R-:W-:-:S03]  /*04f0*/  FFMA R27, R8, R21, R27 ;  /* 0x00000015081b7223 */ /* 0x001fc6000000001b */
[----:B------:R-:W0:Y:S04]  /*0500*/  LDS R21, [R17+0x380] ;  /* 0x0003800011157984 */ /* 0x000e280000000800 */
[----:B------:R-:W5:Y:S01]  /*0510*/  LDS R8, [R17+0x3c0] ;  /* 0x0003c00011087984 */ /* 0x000f620000000800 */
[----:B------:R-:W-:-:S04]  /*0520*/  FFMA R24, R24, R9, R27 ;  /* 0x0000000918187223 */ /* 0x000fc8000000001b */
[----:B-1----:R-:W-:-:S04]  /*0530*/  FFMA R23, R23, R10, R24 ;  /* 0x0000000a17177223 */ /* 0x002fc80000000018 */
[----:B--2---:R-:W-:-:S04]  /*0540*/  FFMA R11, R20, R11, R23 ;  /* 0x0000000b140b7223 */ /* 0x004fc80000000017 */
[----:B---3--:R-:W-:-:S04]  /*0550*/  FFMA R11, R4, R25, R11 ;  /* 0x00000019040b7223 */ /* 0x008fc8000000000b */
[----:B----4-:R-:W-:-:S04]  /*0560*/  FFMA R22, R22, R5, R11 ;  /* 0x0000000516167223 */ /* 0x010fc8000000000b */
[----:B0-----:R-:W-:-:S04]  /*0570*/  FFMA R21, R21, R6, R22 ;  /* 0x0000000615157223 */ /* 0x001fc80000000016 */
[----:B-----5:R-:W-:Y:S01]  /*0580*/  FFMA R21, R8, R7, R21 ;  /* 0x0000000708157223 */ /* 0x020fe20000000015 */
[----:B------:R-:W-:Y:S06]  /*0590*/  BAR.SYNC.DEFER_BLOCKING 0x0 ;  /* 0x0000000000007b1d */ /* 0x000fec0000010000 */
[----:B------:R-:W-:Y:S05]  /*05a0*/  BRA.U UP0, `(.L_x_1) ;  /* 0xfffffffd00187547 */ /* 0x000fea000b83ffff */
.L_x_0:
[----:B------:R-:W0:Y:S02]  /*05b0*/  LDCU.64 UR4, c[0x0][0x380] ;  /* 0x00007000ff0477ac */ /* 0x000e240008000a00 */
[----:B0-----:R-:W-:-:S04]  /*05c0*/  ISETP.GE.AND P0, PT, R3, UR5, PT ;  /* 0x0000000503007c0c */ /* 0x001fc8000bf06270 */
[----:B------:R-:W-:-:S13]  /*05d0*/  ISETP.GE.OR P0, PT, R2, UR4, P0 ;  /* 0x0000000402007c0c */ /* 0x000fda0008706670 */
[----:B------:R-:W-:Y:S05]  /*05e0*/  @P0 EXIT ;  /* 0x000000000000094d */ /* 0x000fea0003800000 */
[----:B------:R-:W0:Y:S01]  /*05f0*/  LDC.64 R4, c[0x0][0x3a0] ;  /* 0x0000e800ff047b82 */ /* 0x000e220000000a00 */
[----:B------:R-:W-:-:S04]  /*0600*/  IMAD R3, R2, UR5, R3 ;  /* 0x0000000502037c24 */ /* 0x000fc8000f8e0203 */
[----:B0-----:R-:W-:-:S05]  /*0610*/  IMAD.WIDE R2, R3, 0x4, R4 ;  /* 0x0000000403027825 */ /* 0x001fca00078e0204 */
[----:B------:R-:W-:Y:S01]  /*0620*/  STG.E desc[UR8][R2.64], R21 ;  /* 0x0000001502007986 */ /* 0x000fe2000c101908 */
[----:B------:R-:W-:Y:S05]  /*0630*/  EXIT ;  /* 0x000000000000794d */ /* 0x000fea0003800000 */
.L_x_2:
[----:B------:R-:W-:-:S00]  /*0640*/  BRA `(.L_x_2) ;  /* 0xfffffffc00fc7947 */ /* 0x000fc0000383ffff */
[----:B------:R-:W-:-:S00]  /*0650*/  NOP ;  /* 0x0000000000007918 */ /* 0x000fc00000000000 */
        /* <DEDUP_REMOVED lines=10> */
.L_x_3:


//--------------------- .nv.shared._Z7mysgemmiiiPKfS0_Pf --------------------------
	.section	.nv.shared._Z7mysgemmiiiPKfS0_Pf,"aw",@nobits
	.sectionflags	@""
	.align	4
.nv.shared._Z7mysgemmiiiPKfS0_Pf:
	.zero		3072


//--------------------- .nv.shared.reserved.0     --------------------------
	.section	.nv.shared.reserved.0,"aw",@nobits
	.weak		__nv_reservedSMEM_offset_0_alias
	.size		__nv_reservedSMEM_offset_0_alias, 0, 64
	.other		__nv_reservedSMEM_offset_0_alias,@"STO_CUDA_RESERVED_SHARED STV_DEFAULT"
__nv_reservedSMEM_offset_0_alias:
	.zero		0
	.zero		64


//--------------------- .nv.constant0._Z7mysgemmiiiPKfS0_Pf --------------------------
	.section	.nv.constant0._Z7mysgemmiiiPKfS0_Pf,"a",@progbits
	.sectionflags	@""
	.align	4
.nv.constant0._Z7mysgemmiiiPKfS0_Pf:
	.zero		936


//--------------------- SYMBOLS --------------------------

	.type		.nv.reservedSmem.offset0,@object
	.size		.nv.reservedSmem.offset0,0x4
	.type		.nv.reservedSmem.cap,@object
	.size		.nv.reservedSmem.cap,0x4
